//
// Generated by NVIDIA NVVM Compiler
//
// Compiler Build ID: CL-36424714
// Cuda compilation tools, release 13.0, V13.0.88
// Based on NVVM 20.0.0
//

.version 9.0
.target sm_100
.address_size 64

	// .globl	_Z3addPiS_

.visible .entry _Z3addPiS_(
	.param .u64 .ptr .align 1 _Z3addPiS__param_0,
	.param .u64 .ptr .align 1 _Z3addPiS__param_1
)
{
	.reg .pred 	%p<2>;
	.reg .b32 	%r<4>;
	.reg .b64 	%rd<8>;

	ld.param.u64 	%rd1, [_Z3addPiS__param_0];
	ld.param.u64 	%rd2, [_Z3addPiS__param_1];
	mov.u32 	%r1, %ctaid.x;
	setp.gt.u32 	%p1, %r1, 9999;
	@%p1 bra 	$L__BB0_2;
	cvta.to.global.u64 	%rd3, %rd1;
	cvta.to.global.u64 	%rd4, %rd2;
	mul.wide.u32 	%rd5, %r1, 4;
	add.s64 	%rd6, %rd3, %rd5;
	ld.global.u32 	%r2, [%rd6];
	shl.b32 	%r3, %r2, 1;
	add.s64 	%rd7, %rd4, %rd5;
	st.global.u32 	[%rd7], %r3;
$L__BB0_2:
	ret;

}


// ===== COMPILED SASS (sm_100) =====

	.target	sm_100

	.elftype	@"ET_EXEC"


//--------------------- .note.nv.tkinfo           --------------------------
	.section	.note.nv.tkinfo,"",@"SHT_NOTE"
	.sectionflags	@"SHF_NOTE_NV_TKINFO"
	.tkinfo
        /*0018*/ 	.word	0x00000002
        /*0030*/ 	.string	""
        /*0030*/ 	.string	"ptxas"
        /*0030*/ 	.string	"Cuda compilation tools, release 13.0, V13.0.88"
        /*0030*/ 	.string	"Build cuda_13.0.r13.0/compiler.36424714_0"
        /*0030*/ 	.string	"-arch sm_100 -m 64 "



//--------------------- .note.nv.cuinfo           --------------------------
	.section	.note.nv.cuinfo,"",@"SHT_NOTE"
	.sectionflags	@"SHF_NOTE_NV_CUINFO"
        /*0018*/ 	.short	0x0002
        /*001a*/ 	.short	0x0064
        /*001c*/ 	.short	0x0082
	.zero		2


//--------------------- .nv.info                  --------------------------
	.section	.nv.info,"",@"SHT_CUDA_INFO"
	.align	4


	//----- nvinfo : EIATTR_REGCOUNT
	.align		4
        /*0000*/ 	.byte	0x04, 0x2f
        /*0002*/ 	.short	(.L_1 - .L_0)
	.align		4
.L_0:
        /*0004*/ 	.word	index@(_Z3addPiS_)
        /*0008*/ 	.word	0x0000000a


	//----- nvinfo : EIATTR_FRAME_SIZE
	.align		4
.L_1:
        /*000c*/ 	.byte	0x04, 0x11
        /*000e*/ 	.short	(.L_3 - .L_2)
	.align		4
.L_2:
        /*0010*/ 	.word	index@(_Z3addPiS_)
        /*0014*/ 	.word	0x00000000


	//----- nvinfo : EIATTR_MIN_STACK_SIZE
	.align		4
.L_3:
        /*0018*/ 	.byte	0x04, 0x12
        /*001a*/ 	.short	(.L_5 - .L_4)
	.align		4
.L_4:
        /*001c*/ 	.word	index@(_Z3addPiS_)
        /*0020*/ 	.word	0x00000000
.L_5:


//--------------------- .nv.compat                --------------------------
	.section	.nv.compat,"",@"SHT_CUDA_COMPAT_INFO"
	.align	4
        /*0000*/ 	.byte	0x02, 0x09, 0x00, 0x00, 0x02, 0x02, 0x01, 0x00, 0x02, 0x05, 0x05, 0x00, 0x03, 0x07, 0x01, 0x01
        /*0010*/ 	.byte	0x02, 0x03, 0x00, 0x00, 0x02, 0x06, 0x01, 0x00, 0x04, 0x0b, 0x08, 0x00, 0x09, 0x00, 0x00, 0x00
        /*0020*/ 	.byte	0x00, 0x00, 0x00, 0x00


//--------------------- .nv.info._Z3addPiS_       --------------------------
	.section	.nv.info._Z3addPiS_,"",@"SHT_CUDA_INFO"
	.sectionflags	@""
	.align	4


	//----- nvinfo : EIATTR_CUDA_API_VERSION
	.align		4
        /*0000*/ 	.byte	0x04, 0x37
        /*0002*/ 	.short	(.L_7 - .L_6)
.L_6:
        /*0004*/ 	.word	0x00000082


	//----- nvinfo : EIATTR_KPARAM_INFO
	.align		4
.L_7:
        /*0008*/ 	.byte	0x04, 0x17
        /*000a*/ 	.short	(.L_9 - .L_8)
.L_8:
        /*000c*/ 	.word	0x00000000
        /*0010*/ 	.short	0x0001
        /*0012*/ 	.short	0x0008
        /*0014*/ 	.byte	0x00, 0xf5, 0x21, 0x00


	//----- nvinfo : EIATTR_KPARAM_INFO
	.align		4
.L_9:
        /*0018*/ 	.byte	0x04, 0x17
        /*001a*/ 	.short	(.L_11 - .L_10)
.L_10:
        /*001c*/ 	.word	0x00000000
        /*0020*/ 	.short	0x0000
        /*0022*/ 	.short	0x0000
        /*0024*/ 	.byte	0x00, 0xf5, 0x21, 0x00


	//----- nvinfo : EIATTR_SPARSE_MMA_MASK
	.align		4
.L_11:
        /*0028*/ 	.byte	0x03, 0x50
        /*002a*/ 	.short	0x0000


	//----- nvinfo : EIATTR_MAXREG_COUNT
	.align		4
        /*002c*/ 	.byte	0x03, 0x1b
        /*002e*/ 	.short	0x00ff


	//----- nvinfo : EIATTR_MERCURY_ISA_VERSION
	.align		4
        /*0030*/ 	.byte	0x03, 0x5f
        /*0032*/ 	.short	0x0101


	//----- nvinfo : EIATTR_VRC_CTA_INIT_COUNT
	.align		4
        /*0034*/ 	.byte	0x02, 0x4a
	.zero		1
	.zero		1


	//----- nvinfo : EIATTR_EXIT_INSTR_OFFSETS
	.align		4
        /*0038*/ 	.byte	0x04, 0x1c
        /*003a*/ 	.short	(.L_13 - .L_12)


	//   ....[0]....
.L_12:
        /*003c*/ 	.word	0x00000030


	//   ....[1]....
        /*0040*/ 	.word	0x000000c0


	//----- nvinfo : EIATTR_CBANK_PARAM_SIZE
	.align		4
.L_13:
        /*0044*/ 	.byte	0x03, 0x19
        /*0046*/ 	.short	0x0010


	//----- nvinfo : EIATTR_PARAM_CBANK
	.align		4
        /*0048*/ 	.byte	0x04, 0x0a
        /*004a*/ 	.short	(.L_15 - .L_14)
	.align		4
.L_14:
        /*004c*/ 	.word	index@(.nv.constant0._Z3addPiS_)
        /*0050*/ 	.short	0x0380
        /*0052*/ 	.short	0x0010


	//----- nvinfo : EIATTR_SW_WAR
	.align		4
.L_15:
        /*0054*/ 	.byte	0x04, 0x36
        /*0056*/ 	.short	(.L_17 - .L_16)
.L_16:
        /*0058*/ 	.word	0x00000008
.L_17:


//--------------------- .nv.callgraph             --------------------------
	.section	.nv.callgraph,"",@"SHT_CUDA_CALLGRAPH"
	.align	4
	.sectionentsize	8
	.align		4
        /*0000*/ 	.word	0x00000000
	.align		4
        /*0004*/ 	.word	0xffffffff
	.align		4
        /*0008*/ 	.word	0x00000000
	.align		4
        /*000c*/ 	.word	0xfffffffe
	.align		4
        /*0010*/ 	.word	0x00000000
	.align		4
        /*0014*/ 	.word	0xfffffffd
	.align		4
        /*0018*/ 	.word	0x00000000
	.align		4
        /*001c*/ 	.word	0xfffffffc


//--------------------- .text._Z3addPiS_          --------------------------
	.section	.text._Z3addPiS_,"ax",@progbits
	.align	128
        .global         _Z3addPiS_
        .type           _Z3addPiS_,@function
        .size           _Z3addPiS_,(.L_x_1 - _Z3addPiS_)
        .other          _Z3addPiS_,@"STO_CUDA_ENTRY STV_DEFAULT"
_Z3addPiS_:
.text._Z3addPiS_:
[----:B------:R-:W-:Y:S01]  /*0000*/  LDC R1, c[0x0][0x37c] ;  /* 0x0000df00ff017b82 */ /* 0x000fe20000000800 */
[----:B------:R-:W0:Y:S02]  /*0010*/  S2R R7, SR_CTAID.X ;  /* 0x0000000000077919 */ /* 0x000e240000002500 */
[----:B0-----:R-:W-:-:S13]  /*0020*/  ISETP.GT.U32.AND P0, PT, R7, 0x270f, PT ;  /* 0x0000270f0700780c */ /* 0x001fda0003f04070 */
[----:B------:R-:W-:Y:S05]  /*0030*/  @P0 EXIT ;  /* 0x000000000000094d */ /* 0x000fea0003800000 */
[----:B------:R-:W0:Y:S01]  /*0040*/  LDC.64 R2, c[0x0][0x380] ;  /* 0x0000e000ff027b82 */ /* 0x000e220000000a00 */
[----:B------:R-:W1:Y:S07]  /*0050*/  LDCU.64 UR4, c[0x0][0x358] ;  /* 0x00006b00ff0477ac */ /* 0x000e6e0008000a00 */
[----:B------:R-:W2:Y:S01]  /*0060*/  LDC.64 R4, c[0x0][0x388] ;  /* 0x0000e200ff047b82 */ /* 0x000ea20000000a00 */
[----:B0-----:R-:W-:-:S06]  /*0070*/  IMAD.WIDE.U32 R2, R7, 0x4, R2 ;  /* 0x0000000407027825 */ /* 0x001fcc00078e0002 */
[----:B-1----:R-:W3:Y:S01]  /*0080*/  LDG.E R2, desc[UR4][R2.64] ;  /* 0x0000000402027981 */ /* 0x002ee2000c1e1900 */
[----:B--2---:R-:W-:Y:S01]  /*0090*/  IMAD.WIDE.U32 R4, R7, 0x4, R4 ;  /* 0x0000000407047825 */ /* 0x004fe200078e0004 */
[----:B---3--:R-:W-:-:S05]  /*00a0*/  SHF.L.U32 R7, R2, 0x1, RZ ;  /* 0x0000000102077819 */ /* 0x008fca00000006ff */
[----:B------:R-:W-:Y:S01]  /*00b0*/  STG.E desc[UR4][R4.64], R7 ;  /* 0x0000000704007986 */ /* 0x000fe2000c101904 */
[----:B------:R-:W-:Y:S05]  /*00c0*/  EXIT ;  /* 0x000000000000794d */ /* 0x000fea0003800000 */
.L_x_0:
[----:B------:R-:W-:-:S00]  /*00d0*/  BRA `(.L_x_0) ;  /* 0xfffffffc00fc7947 */ /* 0x000fc0000383ffff */
[----:B------:R-:W-:-:S00]  /*00e0*/  NOP ;  /* 0x0000000000007918 */ /* 0x000fc00000000000 */
        /* <DEDUP_REMOVED lines=9> */
.L_x_1:


//--------------------- .nv.shared.reserved.0     --------------------------
	.section	.nv.shared.reserved.0,"aw",@nobits
	.weak		__nv_reservedSMEM_offset_0_alias
	.size		__nv_reservedSMEM_offset_0_alias, 0, 64
	.other		__nv_reservedSMEM_offset_0_alias,@"STO_CUDA_RESERVED_SHARED STV_DEFAULT"
__nv_reservedSMEM_offset_0_alias:
	.zero		0
	.zero		64


//--------------------- .nv.constant0._Z3addPiS_  --------------------------
	.section	.nv.constant0._Z3addPiS_,"a",@progbits
	.sectionflags	@""
	.align	4
.nv.constant0._Z3addPiS_:
	.zero		912


//--------------------- SYMBOLS --------------------------

	.type		.nv.reservedSmem.offset0,@object
	.size		.nv.reservedSmem.offset0,0x4
